	.headerflags	@"EF_CUDA_TEXMODE_UNIFIED EF_CUDA_64BIT_ADDRESS EF_CUDA_ACCELERATORS EF_CUDA_SM90 EF_CUDA_VIRTUAL_SM(EF_CUDA_SM90)"
	.elftype	@"ET_EXEC"


//--------------------- .nv.info                  --------------------------
	.section	.nv.info,"",@"SHT_CUDA_INFO"
	.align	4


	//----- nvinfo : EIATTR_REGCOUNT
	.align		4
        /*0000*/ 	.byte	0x04, 0x2f
        /*0002*/ 	.short	(.L_1 - .L_0)
	.align		4
.L_0:
        /*0004*/ 	.word	index@(triton_poi_fused_cat_33)
        /*0008*/ 	.word	0x00000020


	//----- nvinfo : EIATTR_MIN_STACK_SIZE
	.align		4
.L_1:
        /*000c*/ 	.byte	0x04, 0x12
        /*000e*/ 	.short	(.L_3 - .L_2)
	.align		4
.L_2:
        /*0010*/ 	.word	index@(triton_poi_fused_cat_33)
        /*0014*/ 	.word	0x00000000


	//----- nvinfo : EIATTR_FRAME_SIZE
	.align		4
.L_3:
        /*0018*/ 	.byte	0x04, 0x11
        /*001a*/ 	.short	(.L_5 - .L_4)
	.align		4
.L_4:
        /*001c*/ 	.word	index@(triton_poi_fused_cat_33)
        /*0020*/ 	.word	0x00000000


	//----- nvinfo : EIATTR_MIN_STACK_SIZE
	.align		4
.L_5:
        /*0024*/ 	.byte	0x04, 0x12
        /*0026*/ 	.short	(.L_7 - .L_6)
	.align		4
.L_6:
        /*0028*/ 	.word	index@(triton_poi_fused_cat_33)
        /*002c*/ 	.word	0x00000000
.L_7:


//--------------------- .nv.info.triton_poi_fused_cat_33 --------------------------
	.section	.nv.info.triton_poi_fused_cat_33,"",@"SHT_CUDA_INFO"
	.sectionflags	@""
	.align	4


	//----- nvinfo : EIATTR_CUDA_API_VERSION
	.align		4
        /*0000*/ 	.byte	0x04, 0x37
        /*0002*/ 	.short	(.L_9 - .L_8)
.L_8:
        /*0004*/ 	.word	0x0000007c


	//----- nvinfo : EIATTR_KPARAM_INFO
	.align		4
.L_9:
        /*0008*/ 	.byte	0x04, 0x17
        /*000a*/ 	.short	(.L_11 - .L_10)
.L_10:
        /*000c*/ 	.word	0x00000000
        /*0010*/ 	.short	0x0009
        /*0012*/ 	.short	0x0048
        /*0014*/ 	.byte	0x00, 0xf0, 0x11, 0x00


	//----- nvinfo : EIATTR_KPARAM_INFO
	.align		4
.L_11:
        /*0018*/ 	.byte	0x04, 0x17
        /*001a*/ 	.short	(.L_13 - .L_12)
.L_12:
        /*001c*/ 	.word	0x00000000
        /*0020*/ 	.short	0x0008
        /*0022*/ 	.short	0x0040
        /*0024*/ 	.byte	0x00, 0xf4, 0x21, 0x00


	//----- nvinfo : EIATTR_KPARAM_INFO
	.align		4
.L_13:
        /*0028*/ 	.byte	0x04, 0x17
        /*002a*/ 	.short	(.L_15 - .L_14)
.L_14:
        /*002c*/ 	.word	0x00000000
        /*0030*/ 	.short	0x0007
        /*0032*/ 	.short	0x0038
        /*0034*/ 	.byte	0x00, 0xf4, 0x21, 0x00


	//----- nvinfo : EIATTR_KPARAM_INFO
	.align		4
.L_15:
        /*0038*/ 	.byte	0x04, 0x17
        /*003a*/ 	.short	(.L_17 - .L_16)
.L_16:
        /*003c*/ 	.word	0x00000000
        /*0040*/ 	.short	0x0006
        /*0042*/ 	.short	0x0030
        /*0044*/ 	.byte	0x00, 0xf4, 0x21, 0x00


	//----- nvinfo : EIATTR_KPARAM_INFO
	.align		4
.L_17:
        /*0048*/ 	.byte	0x04, 0x17
        /*004a*/ 	.short	(.L_19 - .L_18)
.L_18:
        /*004c*/ 	.word	0x00000000
        /*0050*/ 	.short	0x0005
        /*0052*/ 	.short	0x0028
        /*0054*/ 	.byte	0x00, 0xf4, 0x21, 0x00


	//----- nvinfo : EIATTR_KPARAM_INFO
	.align		4
.L_19:
        /*0058*/ 	.byte	0x04, 0x17
        /*005a*/ 	.short	(.L_21 - .L_20)
.L_20:
        /*005c*/ 	.word	0x00000000
        /*0060*/ 	.short	0x0004
        /*0062*/ 	.short	0x0020
        /*0064*/ 	.byte	0x00, 0xf4, 0x21, 0x00


	//----- nvinfo : EIATTR_KPARAM_INFO
	.align		4
.L_21:
        /*0068*/ 	.byte	0x04, 0x17
        /*006a*/ 	.short	(.L_23 - .L_22)
.L_22:
        /*006c*/ 	.word	0x00000000
        /*0070*/ 	.short	0x0003
        /*0072*/ 	.short	0x0018
        /*0074*/ 	.byte	0x00, 0xf4, 0x21, 0x00


	//----- nvinfo : EIATTR_KPARAM_INFO
	.align		4
.L_23:
        /*0078*/ 	.byte	0x04, 0x17
        /*007a*/ 	.short	(.L_25 - .L_24)
.L_24:
        /*007c*/ 	.word	0x00000000
        /*0080*/ 	.short	0x0002
        /*0082*/ 	.short	0x0010
        /*0084*/ 	.byte	0x00, 0xf4, 0x21, 0x00


	//----- nvinfo : EIATTR_KPARAM_INFO
	.align		4
.L_25:
        /*0088*/ 	.byte	0x04, 0x17
        /*008a*/ 	.short	(.L_27 - .L_26)
.L_26:
        /*008c*/ 	.word	0x00000000
        /*0090*/ 	.short	0x0001
        /*0092*/ 	.short	0x0008
        /*0094*/ 	.byte	0x00, 0xf4, 0x21, 0x00


	//----- nvinfo : EIATTR_KPARAM_INFO
	.align		4
.L_27:
        /*0098*/ 	.byte	0x04, 0x17
        /*009a*/ 	.short	(.L_29 - .L_28)
.L_28:
        /*009c*/ 	.word	0x00000000
        /*00a0*/ 	.short	0x0000
        /*00a2*/ 	.short	0x0000
        /*00a4*/ 	.byte	0x00, 0xf4, 0x21, 0x00


	//----- nvinfo : EIATTR_SPARSE_MMA_MASK
	.align		4
.L_29:
        /*00a8*/ 	.byte	0x03, 0x50
        /*00aa*/ 	.short	0x0000


	//----- nvinfo : EIATTR_MAXREG_COUNT
	.align		4
        /*00ac*/ 	.byte	0x03, 0x1b
        /*00ae*/ 	.short	0x00ff


	//----- nvinfo : EIATTR_EXIT_INSTR_OFFSETS
	.align		4
        /*00b0*/ 	.byte	0x04, 0x1c
        /*00b2*/ 	.short	(.L_31 - .L_30)


	//   ....[0]....
.L_30:
        /*00b4*/ 	.word	0x000006d0


	//----- nvinfo : EIATTR_REQNTID
	.align		4
.L_31:
        /*00b8*/ 	.byte	0x04, 0x10
        /*00ba*/ 	.short	(.L_33 - .L_32)
.L_32:
        /*00bc*/ 	.word	0x00000100
        /*00c0*/ 	.word	0x00000001
        /*00c4*/ 	.word	0x00000001


	//----- nvinfo : EIATTR_CBANK_PARAM_SIZE
	.align		4
.L_33:
        /*00c8*/ 	.byte	0x03, 0x19
        /*00ca*/ 	.short	0x004c


	//----- nvinfo : EIATTR_PARAM_CBANK
	.align		4
        /*00cc*/ 	.byte	0x04, 0x0a
        /*00ce*/ 	.short	(.L_35 - .L_34)
	.align		4
.L_34:
        /*00d0*/ 	.word	index@(.nv.constant0.triton_poi_fused_cat_33)
        /*00d4*/ 	.short	0x0210
        /*00d6*/ 	.short	0x004c


	//----- nvinfo : EIATTR_SW_WAR
	.align		4
.L_35:
        /*00d8*/ 	.byte	0x04, 0x36
        /*00da*/ 	.short	(.L_37 - .L_36)
.L_36:
        /*00dc*/ 	.word	0x00000008
.L_37:


//--------------------- .nv.callgraph             --------------------------
	.section	.nv.callgraph,"",@"SHT_CUDA_CALLGRAPH"
	.align	4
	.sectionentsize	8
	.align		4
        /*0000*/ 	.word	0x00000000
	.align		4
        /*0004*/ 	.word	0xffffffff
	.align		4
        /*0008*/ 	.word	0x00000000
	.align		4
        /*000c*/ 	.word	0xfffffffe
	.align		4
        /*0010*/ 	.word	0x00000000
	.align		4
        /*0014*/ 	.word	0xfffffffd
	.align		4
        /*0018*/ 	.word	0x00000000
	.align		4
        /*001c*/ 	.word	0xfffffffc


//--------------------- .text.triton_poi_fused_cat_33 --------------------------
	.section	.text.triton_poi_fused_cat_33,"ax",@progbits
	.align	128
        .global         triton_poi_fused_cat_33
        .type           triton_poi_fused_cat_33,@function
        .size           triton_poi_fused_cat_33,(.L_x_1 - triton_poi_fused_cat_33)
        .other          triton_poi_fused_cat_33,@"STO_CUDA_ENTRY STV_DEFAULT"
triton_poi_fused_cat_33:
.text.triton_poi_fused_cat_33:
[----:B------:R-:W-:Y:S01]  /*0000*/  LDC R1, c[0x0][0x28] ;  /* 0x00000a00ff017b82 */ /* 0x000fe20000000800 */
[----:B------:R-:W1:Y:S01]  /*0010*/  S2R R0, SR_TID.X ;  /* 0x0000000000007919 */ /* 0x000e620000002100 */
[----:B------:R-:W-:-:S06]  /*0020*/  IMAD.MOV.U32 R2, RZ, RZ, RZ ;  /* 0x000000ffff027224 */ /* 0x000fcc00078e00ff */
[----:B------:R-:W2:Y:S01]  /*0030*/  LDC.64 R12, c[0x0][0x210] ;  /* 0x00008400ff0c7b82 */ /* 0x000ea20000000a00 */
[----:B------:R-:W-:Y:S01]  /*0040*/  ULDC.64 UR6, c[0x0][0x230] ;  /* 0x00008c0000067ab9 */ /* 0x000fe20000000a00 */
[----:B------:R-:W3:Y:S01]  /*0050*/  S2R R3, SR_CTAID.X ;  /* 0x0000000000037919 */ /* 0x000ee20000002500 */
[----:B------:R-:W-:Y:S01]  /*0060*/  ULDC.64 UR4, c[0x0][0x220] ;  /* 0x0000880000047ab9 */ /* 0x000fe20000000a00 */
[----:B------:R-:W-:Y:S02]  /*0070*/  CS2R R16, SRZ ;  /* 0x0000000000107805 */ /* 0x000fe4000001ff00 */
[----:B------:R-:W-:Y:S01]  /*0080*/  CS2R R18, SRZ ;  /* 0x0000000000127805 */ /* 0x000fe2000001ff00 */
[----:B------:R-:W-:Y:S01]  /*0090*/  ULDC.64 UR8, c[0x0][0x240] ;  /* 0x0000900000087ab9 */ /* 0x000fe20000000a00 */
[----:B------:R-:W4:Y:S08]  /*00a0*/  LDC.64 R24, c[0x0][0x238] ;  /* 0x00008e00ff187b82 */ /* 0x000f300000000a00 */
[----:B------:R-:W5:Y:S01]  /*00b0*/  LDC.64 R22, c[0x0][0x218] ;  /* 0x00008600ff167b82 */ /* 0x000f620000000a00 */
[----:B-1----:R-:W-:-:S05]  /*00c0*/  IMAD.SHL.U32 R0, R0, 0x2, RZ ;  /* 0x0000000200007824 */ /* 0x002fca00078e00ff */
[----:B------:R-:W-:-:S05]  /*00d0*/  LOP3.LUT R0, R0, 0x1fe, RZ, 0xc0, !PT ;  /* 0x000001fe00007812 */ /* 0x000fca00078ec0ff */
[----:B---3--:R-:W-:-:S04]  /*00e0*/  IMAD R3, R3, 0x200, R0 ;  /* 0x0000020003037824 */ /* 0x008fc800078e0200 */
[----:B------:R-:W-:-:S05]  /*00f0*/  IMAD.HI R0, R3, -0x77777777, R2 ;  /* 0x8888888903007827 */ /* 0x000fca00078e0202 */
[----:B------:R-:W-:-:S04]  /*0100*/  SHF.R.U32.HI R5, RZ, 0x1f, R0 ;  /* 0x0000001fff057819 */ /* 0x000fc80000011600 */
[----:B------:R-:W-:-:S05]  /*0110*/  LEA.HI.SX32 R2, R0, R5, 0x18 ;  /* 0x0000000500027211 */ /* 0x000fca00078fc2ff */
[C---:B------:R-:W-:Y:S02]  /*0120*/  IMAD R21, R2.reuse, -0x1e0, R3 ;  /* 0xfffffe2002157824 */ /* 0x040fe400078e0203 */
[C---:B------:R-:W-:Y:S02]  /*0130*/  IMAD.SHL.U32 R6, R2.reuse, 0x40, RZ ;  /* 0x0000004002067824 */ /* 0x040fe400078e00ff */
[C---:B------:R-:W-:Y:S01]  /*0140*/  VIADD R4, R21.reuse, 0xfffffec0 ;  /* 0xfffffec015047836 */ /* 0x040fe20000000000 */
[--C-:B------:R-:W-:Y:S01]  /*0150*/  SHF.R.S32.HI R5, RZ, 0x1f, R21.reuse ;  /* 0x0000001fff057819 */ /* 0x100fe20000011415 */
[----:B------:R-:W-:Y:S01]  /*0160*/  VIADD R0, R21, 0xffffff80 ;  /* 0xffffff8015007836 */ /* 0x000fe20000000000 */
[----:B------:R-:W-:Y:S01]  /*0170*/  IADD3 R7, P4, R21, R6, RZ ;  /* 0x0000000615077210 */ /* 0x000fe20007f9e0ff */
[----:B------:R-:W-:Y:S01]  /*0180*/  IMAD R15, R2, 0x80, R21 ;  /* 0x00000080020f7824 */ /* 0x000fe200078e0215 */
[----:B------:R-:W-:Y:S01]  /*0190*/  ISETP.GE.U32.AND P1, PT, R4, 0x60, PT ;  /* 0x000000600400780c */ /* 0x000fe20003f26070 */
[----:B------:R-:W-:Y:S01]  /*01a0*/  IMAD R4, R2, 0x60, RZ ;  /* 0x0000006002047824 */ /* 0x000fe200078e02ff */
[----:B------:R-:W-:Y:S01]  /*01b0*/  ISETP.GE.U32.AND P2, PT, R0, 0xc0, PT ;  /* 0x000000c00000780c */ /* 0x000fe20003f46070 */
[----:B------:R-:W-:-:S02]  /*01c0*/  IMAD R0, R2, 0xc0, RZ ;  /* 0x000000c002007824 */ /* 0x000fc400078e02ff */
[----:B--2---:R-:W-:Y:S01]  /*01d0*/  IMAD.WIDE R12, R15, 0x4, R12 ;  /* 0x000000040f0c7825 */ /* 0x004fe200078e020c */
[----:B------:R-:W-:Y:S02]  /*01e0*/  IADD3 R8, P3, R21, R4, RZ ;  /* 0x0000000415087210 */ /* 0x000fe40007f7e0ff */
[----:B------:R-:W-:Y:S02]  /*01f0*/  CS2R R14, SRZ ;  /* 0x00000000000e7805 */ /* 0x000fe4000001ff00 */
[----:B------:R-:W-:Y:S01]  /*0200*/  IADD3 R10, P0, R21, R0, RZ ;  /* 0x00000000150a7210 */ /* 0x000fe20007f1e0ff */
[C---:B----4-:R-:W-:Y:S01]  /*0210*/  IMAD.WIDE R26, R21.reuse, 0x4, R24 ;  /* 0x00000004151a7825 */ /* 0x050fe200078e0218 */
[-C--:B------:R-:W-:Y:S02]  /*0220*/  LEA.HI.X.SX32 R9, R4, R5.reuse, 0x1, P3 ;  /* 0x0000000504097211 */ /* 0x080fe400018f0eff */
[----:B------:R-:W-:Y:S01]  /*0230*/  LEA R28, P3, R8, UR6, 0x2 ;  /* 0x00000006081c7c11 */ /* 0x000fe2000f8610ff */
[----:B-----5:R-:W-:Y:S01]  /*0240*/  IMAD.WIDE R24, R21, 0x4, R22 ;  /* 0x0000000415187825 */ /* 0x020fe200078e0216 */
[----:B------:R-:W-:-:S02]  /*0250*/  LEA.HI.X.SX32 R11, R0, R5, 0x1, P0 ;  /* 0x00000005000b7211 */ /* 0x000fc400000f0eff */
[----:B------:R-:W-:Y:S02]  /*0260*/  LEA.HI.X R29, R8, UR7, R9, 0x2, P3 ;  /* 0x00000007081d7c11 */ /* 0x000fe400098f1409 */
[----:B------:R-:W1:Y:S01]  /*0270*/  LDC.64 R8, c[0x0][0x248] ;  /* 0x00009200ff087b82 */ /* 0x000e620000000a00 */
[----:B------:R-:W-:Y:S02]  /*0280*/  LEA R4, P0, R10, UR4, 0x2 ;  /* 0x000000040a047c11 */ /* 0x000fe4000f8010ff */
[----:B------:R-:W-:Y:S02]  /*0290*/  LEA.HI.X.SX32 R0, R6, R5, 0x1, P4 ;  /* 0x0000000506007211 */ /* 0x000fe400020f0eff */
[----:B------:R-:W-:Y:S01]  /*02a0*/  LEA.HI.X R5, R10, UR5, R11, 0x2, P0 ;  /* 0x000000050a057c11 */ /* 0x000fe200080f140b */
[----:B------:R-:W-:Y:S01]  /*02b0*/  ULDC.64 UR4, c[0x0][0x208] ;  /* 0x0000820000047ab9 */ /* 0x000fe20000000a00 */
[C---:B------:R-:W-:Y:S01]  /*02c0*/  ISETP.GE.AND P0, PT, R21.reuse, 0x80, PT ;  /* 0x000000801500780c */ /* 0x040fe20003f06270 */
[----:B------:R-:W2:Y:S01]  /*02d0*/  LDC.64 R10, c[0x0][0x228] ;  /* 0x00008a00ff0a7b82 */ /* 0x000ea20000000a00 */
[----:B------:R-:W-:Y:S01]  /*02e0*/  ISETP.GT.AND P3, PT, R21, 0x19f, PT ;  /* 0x0000019f1500780c */ /* 0x000fe20003f64270 */
[----:B------:R3:W4:Y:S01]  /*02f0*/  @!P1 LDG.E.EL.64 R16, desc[UR4][R26.64+-0x500] ;  /* 0xfffb00041a109981 */ /* 0x000722000c2e1b00 */
[----:B------:R-:W-:-:S02]  /*0300*/  LEA R6, P4, R7, UR8, 0x2 ;  /* 0x0000000807067c11 */ /* 0x000fc4000f8810ff */
[----:B------:R-:W-:Y:S01]  /*0310*/  CS2R R22, SRZ ;  /* 0x0000000000167805 */ /* 0x000fe2000001ff00 */
[----:B------:R1:W5:Y:S01]  /*0320*/  @!P1 LDG.E.EL.64 R14, desc[UR4][R28.64+-0x500] ;  /* 0xfffb00041c0e9981 */ /* 0x000362000c2e1b00 */
[----:B------:R-:W-:Y:S02]  /*0330*/  LEA.HI.X R7, R7, UR9, R0, 0x2, P4 ;  /* 0x0000000907077c11 */ /* 0x000fe4000a0f1400 */
[----:B---3--:R-:W-:-:S03]  /*0340*/  CS2R R26, SRZ ;  /* 0x00000000001a7805 */ /* 0x008fc6000001ff00 */
[----:B------:R3:W5:Y:S01]  /*0350*/  @!P0 LDG.E.EL.64 R18, desc[UR4][R24.64] ;  /* 0x0000000418128981 */ /* 0x000762000c2e1b00 */
[----:B-1----:R-:W-:-:S03]  /*0360*/  IMAD.WIDE R28, R21, 0x4, R8 ;  /* 0x00000004151c7825 */ /* 0x002fc600078e0208 */
[----:B------:R1:W5:Y:S04]  /*0370*/  @P3 LDG.E.EL.64 R22, desc[UR4][R6.64+-0x680] ;  /* 0xfff9800406163981 */ /* 0x000368000c2e1b00 */
[----:B------:R-:W5:Y:S01]  /*0380*/  @!P0 LDG.E.EL.64 R26, desc[UR4][R12.64] ;  /* 0x000000040c1a8981 */ /* 0x000f62000c2e1b00 */
[----:B---3--:R-:W-:-:S06]  /*0390*/  CS2R R24, SRZ ;  /* 0x0000000000187805 */ /* 0x008fcc000001ff00 */
[----:B------:R-:W3:Y:S01]  /*03a0*/  @P3 LDG.E.EL.64 R24, desc[UR4][R28.64+-0x680] ;  /* 0xfff980041c183981 */ /* 0x000ee2000c2e1b00 */
[----:B--2---:R-:W-:Y:S01]  /*03b0*/  IMAD.WIDE R20, R21, 0x4, R10 ;  /* 0x0000000415147825 */ /* 0x004fe200078e020a */
[----:B------:R-:W-:Y:S02]  /*03c0*/  CS2R R10, SRZ ;  /* 0x00000000000a7805 */ /* 0x000fe4000001ff00 */
[----:B------:R-:W-:-:S04]  /*03d0*/  CS2R R8, SRZ ;  /* 0x0000000000087805 */ /* 0x000fc8000001ff00 */
[----:B------:R-:W2:Y:S04]  /*03e0*/  @!P2 LDG.E.EL.64 R10, desc[UR4][R20.64+-0x200] ;  /* 0xfffe0004140aa981 */ /* 0x000ea8000c2e1b00 */
[----:B------:R1:W2:Y:S01]  /*03f0*/  @!P2 LDG.E.EL.64 R8, desc[UR4][R4.64+-0x200] ;  /* 0xfffe00040408a981 */ /* 0x0002a2000c2e1b00 */
[----:B----4-:R-:W-:Y:S02]  /*0400*/  SEL R16, R16, RZ, !P1 ;  /* 0x000000ff10107207 */ /* 0x010fe40004800000 */
[----:B-----5:R-:W-:-:S04]  /*0410*/  SEL R14, R14, RZ, !P1 ;  /* 0x000000ff0e0e7207 */ /* 0x020fc80004800000 */
[C---:B------:R-:W-:Y:S01]  /*0420*/  FSETP.GEU.AND P5, PT, R14.reuse, -R16, PT ;  /* 0x800000100e00720b */ /* 0x040fe20003fae000 */
[----:B------:R-:W-:Y:S01]  /*0430*/  FADD R2, R14, R16 ;  /* 0x000000100e027221 */ /* 0x000fe20000000000 */
[----:B-1----:R-:W-:Y:S02]  /*0440*/  SEL R7, R18, RZ, !P0 ;  /* 0x000000ff12077207 */ /* 0x002fe40004000000 */
[----:B0-----:R-:W-:Y:S02]  /*0450*/  SEL R5, R22, RZ, P3 ;  /* 0x000000ff16057207 */ /* 0x001fe40001800000 */
[----:B------:R-:W-:Y:S02]  /*0460*/  SEL R26, R26, RZ, !P0 ;  /* 0x000000ff1a1a7207 */ /* 0x000fe40004000000 */
[----:B------:R-:W-:Y:S02]  /*0470*/  FSEL R4, R2, RZ, P5 ;  /* 0x000000ff02047208 */ /* 0x000fe40002800000 */
[C---:B------:R-:W-:Y:S01]  /*0480*/  FSETP.GEU.AND P4, PT, R26.reuse, -R7, PT ;  /* 0x800000071a00720b */ /* 0x040fe20003f8e000 */
[----:B------:R-:W-:-:S02]  /*0490*/  FADD R0, R26, R7 ;  /* 0x000000071a007221 */ /* 0x000fc40000000000 */
[----:B------:R-:W0:Y:S01]  /*04a0*/  LDC.64 R6, c[0x0][0x250] ;  /* 0x00009400ff067b82 */ /* 0x000e220000000a00 */
[----:B---3--:R-:W-:-:S04]  /*04b0*/  SEL R24, R24, RZ, P3 ;  /* 0x000000ff18187207 */ /* 0x008fc80001800000 */
[C---:B------:R-:W-:Y:S01]  /*04c0*/  FSETP.GEU.AND P5, PT, R5.reuse, -R24, PT ;  /* 0x800000180500720b */ /* 0x040fe20003fae000 */
[----:B------:R-:W-:Y:S01]  /*04d0*/  FADD R24, R5, R24 ;  /* 0x0000001805187221 */ /* 0x000fe20000000000 */
[----:B------:R-:W-:Y:S02]  /*04e0*/  SEL R2, R23, RZ, P3 ;  /* 0x000000ff17027207 */ /* 0x000fe40001800000 */
[----:B------:R-:W-:Y:S02]  /*04f0*/  SEL R25, R25, RZ, P3 ;  /* 0x000000ff19197207 */ /* 0x000fe40001800000 */
[----:B------:R-:W-:Y:S02]  /*0500*/  SEL R15, R15, RZ, !P1 ;  /* 0x000000ff0f0f7207 */ /* 0x000fe40004800000 */
[----:B------:R-:W-:Y:S02]  /*0510*/  SEL R12, R17, RZ, !P1 ;  /* 0x000000ff110c7207 */ /* 0x000fe40004800000 */
[----:B------:R-:W-:-:S02]  /*0520*/  FSEL R24, R24, RZ, P5 ;  /* 0x000000ff18187208 */ /* 0x000fc40002800000 */
[C---:B------:R-:W-:Y:S01]  /*0530*/  FSETP.GEU.AND P5, PT, R2.reuse, -R25, PT ;  /* 0x800000190200720b */ /* 0x040fe20003fae000 */
[----:B------:R-:W-:Y:S01]  /*0540*/  FADD R25, R2, R25 ;  /* 0x0000001902197221 */ /* 0x000fe20000000000 */
[C---:B------:R-:W-:Y:S01]  /*0550*/  FSETP.GEU.AND P6, PT, R15.reuse, -R12, PT ;  /* 0x8000000c0f00720b */ /* 0x040fe20003fce000 */
[----:B------:R-:W-:Y:S01]  /*0560*/  FADD R12, R15, R12 ;  /* 0x0000000c0f0c7221 */ /* 0x000fe20000000000 */
[----:B--2---:R-:W-:Y:S02]  /*0570*/  SEL R13, R10, RZ, !P2 ;  /* 0x000000ff0a0d7207 */ /* 0x004fe40005000000 */
[----:B------:R-:W-:Y:S02]  /*0580*/  SEL R8, R8, RZ, !P2 ;  /* 0x000000ff08087207 */ /* 0x000fe40005000000 */
[----:B------:R-:W-:Y:S02]  /*0590*/  SEL R9, R9, RZ, !P2 ;  /* 0x000000ff09097207 */ /* 0x000fe40005000000 */
[----:B------:R-:W-:-:S02]  /*05a0*/  SEL R10, R11, RZ, !P2 ;  /* 0x000000ff0b0a7207 */ /* 0x000fc40005000000 */
[----:B------:R-:W-:Y:S02]  /*05b0*/  FSEL R25, R25, RZ, P5 ;  /* 0x000000ff19197208 */ /* 0x000fe40002800000 */
[----:B------:R-:W-:Y:S02]  /*05c0*/  SEL R27, R27, RZ, !P0 ;  /* 0x000000ff1b1b7207 */ /* 0x000fe40004000000 */
[----:B------:R-:W-:Y:S02]  /*05d0*/  SEL R2, R19, RZ, !P0 ;  /* 0x000000ff13027207 */ /* 0x000fe40004000000 */
[----:B------:R-:W-:Y:S02]  /*05e0*/  FSEL R5, R12, RZ, P6 ;  /* 0x000000ff0c057208 */ /* 0x000fe40003000000 */
[C---:B------:R-:W-:Y:S01]  /*05f0*/  FSETP.GEU.AND P6, PT, R8.reuse, -R13, PT ;  /* 0x8000000d0800720b */ /* 0x040fe20003fce000 */
[----:B------:R-:W-:Y:S01]  /*0600*/  FADD R8, R8, R13 ;  /* 0x0000000d08087221 */ /* 0x000fe20000000000 */
[C---:B------:R-:W-:Y:S01]  /*0610*/  FSETP.GEU.AND P5, PT, R9.reuse, -R10, PT ;  /* 0x8000000a0900720b */ /* 0x040fe20003fae000 */
[----:B------:R-:W-:Y:S01]  /*0620*/  FADD R9, R9, R10 ;  /* 0x0000000a09097221 */ /* 0x000fe20000000000 */
[----:B------:R-:W-:-:S02]  /*0630*/  @P1 FSEL R4, R24, RZ, P3 ;  /* 0x000000ff18041208 */ /* 0x000fc40001800000 */
[----:B------:R-:W-:Y:S02]  /*0640*/  @P1 FSEL R5, R25, RZ, P3 ;  /* 0x000000ff19051208 */ /* 0x000fe40001800000 */
[C---:B------:R-:W-:Y:S01]  /*0650*/  FSETP.GEU.AND P1, PT, R27.reuse, -R2, PT ;  /* 0x800000021b00720b */ /* 0x040fe20003f2e000 */
[----:B------:R-:W-:Y:S01]  /*0660*/  FADD R2, R27, R2 ;  /* 0x000000021b027221 */ /* 0x000fe20000000000 */
[----:B------:R-:W-:Y:S01]  /*0670*/  @!P2 FSEL R4, R8, RZ, P6 ;  /* 0x000000ff0804a208 */ /* 0x000fe20003000000 */
[----:B0-----:R-:W-:Y:S01]  /*0680*/  IMAD.WIDE R6, R3, 0x4, R6 ;  /* 0x0000000403067825 */ /* 0x001fe200078e0206 */
[----:B------:R-:W-:Y:S02]  /*0690*/  @!P2 FSEL R5, R9, RZ, P5 ;  /* 0x000000ff0905a208 */ /* 0x000fe40002800000 */
[----:B------:R-:W-:Y:S02]  /*06a0*/  @!P0 FSEL R4, R0, RZ, P4 ;  /* 0x000000ff00048208 */ /* 0x000fe40002000000 */
[----:B------:R-:W-:-:S05]  /*06b0*/  @!P0 FSEL R5, R2, RZ, P1 ;  /* 0x000000ff02058208 */ /* 0x000fca0000800000 */
[----:B------:R-:W-:Y:S01]  /*06c0*/  STG.E.64 desc[UR4][R6.64], R4 ;  /* 0x0000000406007986 */ /* 0x000fe2000c101b04 */
[----:B------:R-:W-:Y:S05]  /*06d0*/  EXIT ;  /* 0x000000000000794d */ /* 0x000fea0003800000 */
.L_x_0:
[----:B------:R-:W-:-:S00]  /*06e0*/  BRA `(.L_x_0) ;  /* 0xfffffffc00fc7947 */ /* 0x000fc0000383ffff */
[----:B------:R-:W-:-:S00]  /*06f0*/  NOP ;  /* 0x0000000000007918 */ /* 0x000fc00000000000 */
        /* <DEDUP_REMOVED lines=8> */
.L_x_1:


//--------------------- .nv.constant0.triton_poi_fused_cat_33 --------------------------
	.section	.nv.constant0.triton_poi_fused_cat_33,"a",@progbits
	.sectionflags	@""
	.align	4
.nv.constant0.triton_poi_fused_cat_33:
	.zero		604
